//
// Generated by NVIDIA NVVM Compiler
//
// Compiler Build ID: CL-36424714
// Cuda compilation tools, release 13.0, V13.0.88
// Based on NVVM 20.0.0
//

.version 9.0
.target sm_100
.address_size 64

	// .globl	_Z6mataddPiS_S_i
.extern .func  (.param .b32 func_retval0) vprintf
(
	.param .b64 vprintf_param_0,
	.param .b64 vprintf_param_1
)
;
.global .align 1 .b8 $str[16] = {84, 104, 114, 101, 97, 100, 32, 37, 100, 32, 45, 32, 37, 100, 10};

.visible .entry _Z6mataddPiS_S_i(
	.param .u64 .ptr .align 1 _Z6mataddPiS_S_i_param_0,
	.param .u64 .ptr .align 1 _Z6mataddPiS_S_i_param_1,
	.param .u64 .ptr .align 1 _Z6mataddPiS_S_i_param_2,
	.param .u32 _Z6mataddPiS_S_i_param_3
)
{
	.local .align 8 .b8 	__local_depot0[8];
	.reg .b64 	%SP;
	.reg .b64 	%SPL;
	.reg .pred 	%p<10>;
	.reg .b32 	%r<137>;
	.reg .b64 	%rd<89>;

	mov.u64 	%SPL, __local_depot0;
	cvta.local.u64 	%SP, %SPL;
	ld.param.u64 	%rd9, [_Z6mataddPiS_S_i_param_0];
	ld.param.u64 	%rd10, [_Z6mataddPiS_S_i_param_1];
	ld.param.u32 	%r36, [_Z6mataddPiS_S_i_param_3];
	cvta.to.global.u64 	%rd1, %rd10;
	cvta.to.global.u64 	%rd2, %rd9;
	mov.u32 	%r1, %tid.x;
	mov.u32 	%r2, %ntid.x;
	setp.lt.s32 	%p1, %r36, 1;
	@%p1 bra 	$L__BB0_12;
	setp.lt.u32 	%p2, %r36, 8;
	mov.b32 	%r135, 0;
	@%p2 bra 	$L__BB0_4;
	and.b32  	%r38, %r36, 2147483640;
	neg.s32 	%r133, %r38;
	add.s32 	%r132, %r1, %r2;
	shl.b32 	%r39, %r2, 1;
	add.s32 	%r131, %r1, %r39;
	mad.lo.s32 	%r130, %r2, 3, %r1;
	shl.b32 	%r40, %r2, 2;
	add.s32 	%r129, %r1, %r40;
	mad.lo.s32 	%r128, %r2, 5, %r1;
	mad.lo.s32 	%r127, %r2, 6, %r1;
	mad.lo.s32 	%r126, %r2, 7, %r1;
	mul.wide.u32 	%rd88, %r1, 4;
	add.u64 	%rd15, %SP, 0;
	mov.u64 	%rd17, $str;
$L__BB0_3:
	.pragma "nounroll";
	ld.param.u64 	%rd86, [_Z6mataddPiS_S_i_param_2];
	and.b32  	%r135, %r36, 2147483640;
	add.s64 	%rd11, %rd2, %rd88;
	ld.global.u32 	%r41, [%rd11];
	add.s64 	%rd12, %rd1, %rd88;
	ld.global.u32 	%r42, [%rd12];
	add.s32 	%r43, %r42, %r41;
	cvta.to.global.u64 	%rd13, %rd86;
	add.s64 	%rd14, %rd13, %rd88;
	st.global.u32 	[%rd14], %r43;
	cvta.to.local.u64 	%rd16, %rd15;
	st.local.v2.u32 	[%rd16], {%r1, %r43};
	cvta.global.u64 	%rd18, %rd17;
	{ // callseq 0, 0
	.param .b64 param0;
	st.param.b64 	[param0], %rd18;
	.param .b64 param1;
	st.param.b64 	[param1], %rd15;
	.param .b32 retval0;
	call.uni (retval0), 
	vprintf, 
	(
	param0, 
	param1
	);
	ld.param.b32 	%r44, [retval0];
	} // callseq 0
	mul.wide.u32 	%rd19, %r132, 4;
	add.s64 	%rd20, %rd2, %rd19;
	ld.global.u32 	%r46, [%rd20];
	add.s64 	%rd21, %rd1, %rd19;
	ld.global.u32 	%r47, [%rd21];
	add.s32 	%r48, %r47, %r46;
	add.s64 	%rd22, %rd13, %rd19;
	st.global.u32 	[%rd22], %r48;
	st.local.v2.u32 	[%rd16], {%r1, %r48};
	{ // callseq 1, 0
	.param .b64 param0;
	st.param.b64 	[param0], %rd18;
	.param .b64 param1;
	st.param.b64 	[param1], %rd15;
	.param .b32 retval0;
	call.uni (retval0), 
	vprintf, 
	(
	param0, 
	param1
	);
	ld.param.b32 	%r49, [retval0];
	} // callseq 1
	mul.wide.u32 	%rd23, %r131, 4;
	add.s64 	%rd24, %rd2, %rd23;
	ld.global.u32 	%r51, [%rd24];
	add.s64 	%rd25, %rd1, %rd23;
	ld.global.u32 	%r52, [%rd25];
	add.s32 	%r53, %r52, %r51;
	add.s64 	%rd26, %rd13, %rd23;
	st.global.u32 	[%rd26], %r53;
	st.local.v2.u32 	[%rd16], {%r1, %r53};
	{ // callseq 2, 0
	.param .b64 param0;
	st.param.b64 	[param0], %rd18;
	.param .b64 param1;
	st.param.b64 	[param1], %rd15;
	.param .b32 retval0;
	call.uni (retval0), 
	vprintf, 
	(
	param0, 
	param1
	);
	ld.param.b32 	%r54, [retval0];
	} // callseq 2
	mul.wide.u32 	%rd27, %r130, 4;
	add.s64 	%rd28, %rd2, %rd27;
	ld.global.u32 	%r56, [%rd28];
	add.s64 	%rd29, %rd1, %rd27;
	ld.global.u32 	%r57, [%rd29];
	add.s32 	%r58, %r57, %r56;
	add.s64 	%rd30, %rd13, %rd27;
	st.global.u32 	[%rd30], %r58;
	st.local.v2.u32 	[%rd16], {%r1, %r58};
	{ // callseq 3, 0
	.param .b64 param0;
	st.param.b64 	[param0], %rd18;
	.param .b64 param1;
	st.param.b64 	[param1], %rd15;
	.param .b32 retval0;
	call.uni (retval0), 
	vprintf, 
	(
	param0, 
	param1
	);
	ld.param.b32 	%r59, [retval0];
	} // callseq 3
	mul.wide.u32 	%rd31, %r129, 4;
	add.s64 	%rd32, %rd2, %rd31;
	ld.global.u32 	%r61, [%rd32];
	add.s64 	%rd33, %rd1, %rd31;
	ld.global.u32 	%r62, [%rd33];
	add.s32 	%r63, %r62, %r61;
	add.s64 	%rd34, %rd13, %rd31;
	st.global.u32 	[%rd34], %r63;
	st.local.v2.u32 	[%rd16], {%r1, %r63};
	{ // callseq 4, 0
	.param .b64 param0;
	st.param.b64 	[param0], %rd18;
	.param .b64 param1;
	st.param.b64 	[param1], %rd15;
	.param .b32 retval0;
	call.uni (retval0), 
	vprintf, 
	(
	param0, 
	param1
	);
	ld.param.b32 	%r64, [retval0];
	} // callseq 4
	mul.wide.u32 	%rd35, %r128, 4;
	add.s64 	%rd36, %rd2, %rd35;
	ld.global.u32 	%r66, [%rd36];
	add.s64 	%rd37, %rd1, %rd35;
	ld.global.u32 	%r67, [%rd37];
	add.s32 	%r68, %r67, %r66;
	add.s64 	%rd38, %rd13, %rd35;
	st.global.u32 	[%rd38], %r68;
	st.local.v2.u32 	[%rd16], {%r1, %r68};
	{ // callseq 5, 0
	.param .b64 param0;
	st.param.b64 	[param0], %rd18;
	.param .b64 param1;
	st.param.b64 	[param1], %rd15;
	.param .b32 retval0;
	call.uni (retval0), 
	vprintf, 
	(
	param0, 
	param1
	);
	ld.param.b32 	%r69, [retval0];
	} // callseq 5
	mul.wide.u32 	%rd39, %r127, 4;
	add.s64 	%rd40, %rd2, %rd39;
	ld.global.u32 	%r71, [%rd40];
	add.s64 	%rd41, %rd1, %rd39;
	ld.global.u32 	%r72, [%rd41];
	add.s32 	%r73, %r72, %r71;
	add.s64 	%rd42, %rd13, %rd39;
	st.global.u32 	[%rd42], %r73;
	st.local.v2.u32 	[%rd16], {%r1, %r73};
	{ // callseq 6, 0
	.param .b64 param0;
	st.param.b64 	[param0], %rd18;
	.param .b64 param1;
	st.param.b64 	[param1], %rd15;
	.param .b32 retval0;
	call.uni (retval0), 
	vprintf, 
	(
	param0, 
	param1
	);
	ld.param.b32 	%r74, [retval0];
	} // callseq 6
	mul.wide.u32 	%rd43, %r126, 4;
	add.s64 	%rd44, %rd2, %rd43;
	ld.global.u32 	%r76, [%rd44];
	add.s64 	%rd45, %rd1, %rd43;
	ld.global.u32 	%r77, [%rd45];
	add.s32 	%r78, %r77, %r76;
	add.s64 	%rd46, %rd13, %rd43;
	st.global.u32 	[%rd46], %r78;
	st.local.v2.u32 	[%rd16], {%r1, %r78};
	{ // callseq 7, 0
	.param .b64 param0;
	st.param.b64 	[param0], %rd18;
	.param .b64 param1;
	st.param.b64 	[param1], %rd15;
	.param .b32 retval0;
	call.uni (retval0), 
	vprintf, 
	(
	param0, 
	param1
	);
	ld.param.b32 	%r79, [retval0];
	} // callseq 7
	add.s32 	%r133, %r133, 8;
	mov.u32 	%r81, %ntid.x;
	shl.b32 	%r82, %r81, 3;
	add.s32 	%r132, %r132, %r82;
	add.s32 	%r131, %r131, %r82;
	add.s32 	%r130, %r130, %r82;
	add.s32 	%r129, %r129, %r82;
	add.s32 	%r128, %r128, %r82;
	add.s32 	%r127, %r127, %r82;
	add.s32 	%r126, %r126, %r82;
	mul.wide.u32 	%rd47, %r81, 32;
	add.s64 	%rd88, %rd88, %rd47;
	setp.ne.s32 	%p3, %r133, 0;
	@%p3 bra 	$L__BB0_3;
$L__BB0_4:
	and.b32  	%r29, %r36, 7;
	setp.eq.s32 	%p4, %r29, 0;
	@%p4 bra 	$L__BB0_12;
	ld.param.u64 	%rd87, [_Z6mataddPiS_S_i_param_2];
	cvta.to.global.u64 	%rd6, %rd87;
	mov.u32 	%r30, %ntid.x;
	add.u64 	%rd48, %SP, 0;
	add.u64 	%rd7, %SPL, 0;
	and.b32  	%r31, %r36, 3;
	setp.lt.u32 	%p5, %r29, 4;
	@%p5 bra 	$L__BB0_7;
	mad.lo.s32 	%r83, %r135, %r30, %r1;
	mul.wide.u32 	%rd49, %r83, 4;
	add.s64 	%rd50, %rd2, %rd49;
	ld.global.u32 	%r84, [%rd50];
	add.s64 	%rd51, %rd1, %rd49;
	ld.global.u32 	%r85, [%rd51];
	add.s32 	%r86, %r85, %r84;
	add.s64 	%rd52, %rd6, %rd49;
	st.global.u32 	[%rd52], %r86;
	st.local.v2.u32 	[%rd7], {%r1, %r86};
	mov.u64 	%rd53, $str;
	cvta.global.u64 	%rd54, %rd53;
	{ // callseq 8, 0
	.param .b64 param0;
	st.param.b64 	[param0], %rd54;
	.param .b64 param1;
	st.param.b64 	[param1], %rd48;
	.param .b32 retval0;
	call.uni (retval0), 
	vprintf, 
	(
	param0, 
	param1
	);
	ld.param.b32 	%r87, [retval0];
	} // callseq 8
	add.s32 	%r89, %r83, %r30;
	mul.wide.u32 	%rd56, %r89, 4;
	add.s64 	%rd57, %rd2, %rd56;
	ld.global.u32 	%r90, [%rd57];
	add.s64 	%rd58, %rd1, %rd56;
	ld.global.u32 	%r91, [%rd58];
	add.s32 	%r92, %r91, %r90;
	add.s64 	%rd59, %rd6, %rd56;
	st.global.u32 	[%rd59], %r92;
	st.local.v2.u32 	[%rd7], {%r1, %r92};
	{ // callseq 9, 0
	.param .b64 param0;
	st.param.b64 	[param0], %rd54;
	.param .b64 param1;
	st.param.b64 	[param1], %rd48;
	.param .b32 retval0;
	call.uni (retval0), 
	vprintf, 
	(
	param0, 
	param1
	);
	ld.param.b32 	%r93, [retval0];
	} // callseq 9
	add.s32 	%r95, %r89, %r30;
	mul.wide.u32 	%rd60, %r95, 4;
	add.s64 	%rd61, %rd2, %rd60;
	ld.global.u32 	%r96, [%rd61];
	add.s64 	%rd62, %rd1, %rd60;
	ld.global.u32 	%r97, [%rd62];
	add.s32 	%r98, %r97, %r96;
	add.s64 	%rd63, %rd6, %rd60;
	st.global.u32 	[%rd63], %r98;
	st.local.v2.u32 	[%rd7], {%r1, %r98};
	{ // callseq 10, 0
	.param .b64 param0;
	st.param.b64 	[param0], %rd54;
	.param .b64 param1;
	st.param.b64 	[param1], %rd48;
	.param .b32 retval0;
	call.uni (retval0), 
	vprintf, 
	(
	param0, 
	param1
	);
	ld.param.b32 	%r99, [retval0];
	} // callseq 10
	add.s32 	%r101, %r95, %r30;
	mul.wide.u32 	%rd64, %r101, 4;
	add.s64 	%rd65, %rd2, %rd64;
	ld.global.u32 	%r102, [%rd65];
	add.s64 	%rd66, %rd1, %rd64;
	ld.global.u32 	%r103, [%rd66];
	add.s32 	%r104, %r103, %r102;
	add.s64 	%rd67, %rd6, %rd64;
	st.global.u32 	[%rd67], %r104;
	st.local.v2.u32 	[%rd7], {%r1, %r104};
	{ // callseq 11, 0
	.param .b64 param0;
	st.param.b64 	[param0], %rd54;
	.param .b64 param1;
	st.param.b64 	[param1], %rd48;
	.param .b32 retval0;
	call.uni (retval0), 
	vprintf, 
	(
	param0, 
	param1
	);
	ld.param.b32 	%r105, [retval0];
	} // callseq 11
	add.s32 	%r135, %r135, 4;
$L__BB0_7:
	setp.eq.s32 	%p6, %r31, 0;
	@%p6 bra 	$L__BB0_12;
	setp.eq.s32 	%p7, %r31, 1;
	@%p7 bra 	$L__BB0_10;
	mad.lo.s32 	%r107, %r135, %r30, %r1;
	mul.wide.u32 	%rd68, %r107, 4;
	add.s64 	%rd69, %rd2, %rd68;
	ld.global.u32 	%r108, [%rd69];
	add.s64 	%rd70, %rd1, %rd68;
	ld.global.u32 	%r109, [%rd70];
	add.s32 	%r110, %r109, %r108;
	add.s64 	%rd71, %rd6, %rd68;
	st.global.u32 	[%rd71], %r110;
	st.local.v2.u32 	[%rd7], {%r1, %r110};
	mov.u64 	%rd72, $str;
	cvta.global.u64 	%rd73, %rd72;
	{ // callseq 12, 0
	.param .b64 param0;
	st.param.b64 	[param0], %rd73;
	.param .b64 param1;
	st.param.b64 	[param1], %rd48;
	.param .b32 retval0;
	call.uni (retval0), 
	vprintf, 
	(
	param0, 
	param1
	);
	ld.param.b32 	%r111, [retval0];
	} // callseq 12
	add.s32 	%r113, %r107, %r30;
	mul.wide.u32 	%rd75, %r113, 4;
	add.s64 	%rd76, %rd2, %rd75;
	ld.global.u32 	%r114, [%rd76];
	add.s64 	%rd77, %rd1, %rd75;
	ld.global.u32 	%r115, [%rd77];
	add.s32 	%r116, %r115, %r114;
	add.s64 	%rd78, %rd6, %rd75;
	st.global.u32 	[%rd78], %r116;
	st.local.v2.u32 	[%rd7], {%r1, %r116};
	{ // callseq 13, 0
	.param .b64 param0;
	st.param.b64 	[param0], %rd73;
	.param .b64 param1;
	st.param.b64 	[param1], %rd48;
	.param .b32 retval0;
	call.uni (retval0), 
	vprintf, 
	(
	param0, 
	param1
	);
	ld.param.b32 	%r117, [retval0];
	} // callseq 13
	add.s32 	%r135, %r135, 2;
$L__BB0_10:
	and.b32  	%r119, %r36, 1;
	setp.eq.b32 	%p8, %r119, 1;
	not.pred 	%p9, %p8;
	@%p9 bra 	$L__BB0_12;
	mad.lo.s32 	%r120, %r135, %r30, %r1;
	mul.wide.u32 	%rd79, %r120, 4;
	add.s64 	%rd80, %rd2, %rd79;
	ld.global.u32 	%r121, [%rd80];
	add.s64 	%rd81, %rd1, %rd79;
	ld.global.u32 	%r122, [%rd81];
	add.s32 	%r123, %r122, %r121;
	add.s64 	%rd82, %rd6, %rd79;
	st.global.u32 	[%rd82], %r123;
	st.local.v2.u32 	[%rd7], {%r1, %r123};
	mov.u64 	%rd83, $str;
	cvta.global.u64 	%rd84, %rd83;
	{ // callseq 14, 0
	.param .b64 param0;
	st.param.b64 	[param0], %rd84;
	.param .b64 param1;
	st.param.b64 	[param1], %rd48;
	.param .b32 retval0;
	call.uni (retval0), 
	vprintf, 
	(
	param0, 
	param1
	);
	ld.param.b32 	%r124, [retval0];
	} // callseq 14
$L__BB0_12:
	ret;

}


// ===== COMPILED SASS (sm_100) =====

	.target	sm_100

	.elftype	@"ET_EXEC"


//--------------------- .note.nv.tkinfo           --------------------------
	.section	.note.nv.tkinfo,"",@"SHT_NOTE"
	.sectionflags	@"SHF_NOTE_NV_TKINFO"
	.tkinfo
        /*0018*/ 	.word	0x00000002
        /*0030*/ 	.string	""
        /*0030*/ 	.string	"ptxas"
        /*0030*/ 	.string	"Cuda compilation tools, release 13.0, V13.0.88"
        /*0030*/ 	.string	"Build cuda_13.0.r13.0/compiler.36424714_0"
        /*0030*/ 	.string	"-arch sm_100 -m 64 "



//--------------------- .note.nv.cuinfo           --------------------------
	.section	.note.nv.cuinfo,"",@"SHT_NOTE"
	.sectionflags	@"SHF_NOTE_NV_CUINFO"
        /*0018*/ 	.short	0x0002
        /*001a*/ 	.short	0x0064
        /*001c*/ 	.short	0x0082
	.zero		2


//--------------------- .nv.info                  --------------------------
	.section	.nv.info,"",@"SHT_CUDA_INFO"
	.align	4


	//----- nvinfo : EIATTR_REGCOUNT
	.align		4
        /*0000*/ 	.byte	0x04, 0x2f
        /*0002*/ 	.short	(.L_2 - .L_1)
	.align		4
.L_1:
        /*0004*/ 	.word	index@(_Z6mataddPiS_S_i)
        /*0008*/ 	.word	0x00000024


	//----- nvinfo : EIATTR_FRAME_SIZE
	.align		4
.L_2:
        /*000c*/ 	.byte	0x04, 0x11
        /*000e*/ 	.short	(.L_4 - .L_3)
	.align		4
.L_3:
        /*0010*/ 	.word	index@(_Z6mataddPiS_S_i)
        /*0014*/ 	.word	0x00000008


	//----- nvinfo : EIATTR_MIN_STACK_SIZE
	.align		4
.L_4:
        /*0018*/ 	.byte	0x04, 0x12
        /*001a*/ 	.short	(.L_6 - .L_5)
	.align		4
.L_5:
        /*001c*/ 	.word	index@(_Z6mataddPiS_S_i)
        /*0020*/ 	.word	0x00000008
.L_6:


//--------------------- .nv.compat                --------------------------
	.section	.nv.compat,"",@"SHT_CUDA_COMPAT_INFO"
	.align	4
        /*0000*/ 	.byte	0x02, 0x09, 0x00, 0x00, 0x02, 0x02, 0x01, 0x00, 0x02, 0x05, 0x05, 0x00, 0x03, 0x07, 0x01, 0x01
        /*0010*/ 	.byte	0x02, 0x03, 0x00, 0x00, 0x02, 0x06, 0x01, 0x00, 0x04, 0x0b, 0x08, 0x00, 0x09, 0x00, 0x00, 0x00
        /*0020*/ 	.byte	0x00, 0x00, 0x00, 0x00


//--------------------- .nv.info._Z6mataddPiS_S_i --------------------------
	.section	.nv.info._Z6mataddPiS_S_i,"",@"SHT_CUDA_INFO"
	.sectionflags	@""
	.align	4


	//----- nvinfo : EIATTR_CUDA_API_VERSION
	.align		4
        /*0000*/ 	.byte	0x04, 0x37
        /*0002*/ 	.short	(.L_8 - .L_7)
.L_7:
        /*0004*/ 	.word	0x00000082


	//----- nvinfo : EIATTR_KPARAM_INFO
	.align		4
.L_8:
        /*0008*/ 	.byte	0x04, 0x17
        /*000a*/ 	.short	(.L_10 - .L_9)
.L_9:
        /*000c*/ 	.word	0x00000000
        /*0010*/ 	.short	0x0003
        /*0012*/ 	.short	0x0018
        /*0014*/ 	.byte	0x00, 0xf0, 0x11, 0x00


	//----- nvinfo : EIATTR_KPARAM_INFO
	.align		4
.L_10:
        /*0018*/ 	.byte	0x04, 0x17
        /*001a*/ 	.short	(.L_12 - .L_11)
.L_11:
        /*001c*/ 	.word	0x00000000
        /*0020*/ 	.short	0x0002
        /*0022*/ 	.short	0x0010
        /*0024*/ 	.byte	0x00, 0xf5, 0x21, 0x00


	//----- nvinfo : EIATTR_KPARAM_INFO
	.align		4
.L_12:
        /*0028*/ 	.byte	0x04, 0x17
        /*002a*/ 	.short	(.L_14 - .L_13)
.L_13:
        /*002c*/ 	.word	0x00000000
        /*0030*/ 	.short	0x0001
        /*0032*/ 	.short	0x0008
        /*0034*/ 	.byte	0x00, 0xf5, 0x21, 0x00


	//----- nvinfo : EIATTR_KPARAM_INFO
	.align		4
.L_14:
        /*0038*/ 	.byte	0x04, 0x17
        /*003a*/ 	.short	(.L_16 - .L_15)
.L_15:
        /*003c*/ 	.word	0x00000000
        /*0040*/ 	.short	0x0000
        /*0042*/ 	.short	0x0000
        /*0044*/ 	.byte	0x00, 0xf5, 0x21, 0x00


	//----- nvinfo : EIATTR_SPARSE_MMA_MASK
	.align		4
.L_16:
        /*0048*/ 	.byte	0x03, 0x50
        /*004a*/ 	.short	0x0000


	//----- nvinfo : EIATTR_MAXREG_COUNT
	.align		4
        /*004c*/ 	.byte	0x03, 0x1b
        /*004e*/ 	.short	0x00ff


	//----- nvinfo : EIATTR_EXTERNS
	.align		4
        /*0050*/ 	.byte	0x04, 0x0f
        /*0052*/ 	.short	(.L_18 - .L_17)


	//   ....[0]....
	.align		4
.L_17:
        /*0054*/ 	.word	index@(vprintf)


	//----- nvinfo : EIATTR_MERCURY_ISA_VERSION
	.align		4
.L_18:
        /*0058*/ 	.byte	0x03, 0x5f
        /*005a*/ 	.short	0x0101


	//----- nvinfo : EIATTR_VRC_CTA_INIT_COUNT
	.align		4
        /*005c*/ 	.byte	0x02, 0x4a
	.zero		1
	.zero		1


	//----- nvinfo : EIATTR_SYSCALL_OFFSETS
	.align		4
        /*0060*/ 	.byte	0x04, 0x46
        /*0062*/ 	.short	(.L_20 - .L_19)


	//   ....[0]....
.L_19:
        /*0064*/ 	.word	0x00000340


	//   ....[1]....
        /*0068*/ 	.word	0x00000470


	//   ....[2]....
        /*006c*/ 	.word	0x000005a0


	//   ....[3]....
        /*0070*/ 	.word	0x000006d0


	//   ....[4]....
        /*0074*/ 	.word	0x00000800


	//   ....[5]....
        /*0078*/ 	.word	0x00000930


	//   ....[6]....
        /*007c*/ 	.word	0x00000a60


	//   ....[7]....
        /*0080*/ 	.word	0x00000b90


	//   ....[8]....
        /*0084*/ 	.word	0x00000e20


	//   ....[9]....
        /*0088*/ 	.word	0x00000f60


	//   ....[10]....
        /*008c*/ 	.word	0x000010a0


	//   ....[11]....
        /*0090*/ 	.word	0x000011e0


	//   ....[12]....
        /*0094*/ 	.word	0x00001380


	//   ....[13]....
        /*0098*/ 	.word	0x000014c0


	//   ....[14]....
        /*009c*/ 	.word	0x00001670


	//----- nvinfo : EIATTR_EXIT_INSTR_OFFSETS
	.align		4
.L_20:
        /*00a0*/ 	.byte	0x04, 0x1c
        /*00a2*/ 	.short	(.L_22 - .L_21)


	//   ....[0]....
.L_21:
        /*00a4*/ 	.word	0x00000060


	//   ....[1]....
        /*00a8*/ 	.word	0x00000c90


	//   ....[2]....
        /*00ac*/ 	.word	0x00001210


	//   ....[3]....
        /*00b0*/ 	.word	0x00001510


	//   ....[4]....
        /*00b4*/ 	.word	0x00001680


	//----- nvinfo : EIATTR_CRS_STACK_SIZE
	.align		4
.L_22:
        /*00b8*/ 	.byte	0x04, 0x1e
        /*00ba*/ 	.short	(.L_24 - .L_23)
.L_23:
        /*00bc*/ 	.word	0x00000000


	//----- nvinfo : EIATTR_CBANK_PARAM_SIZE
	.align		4
.L_24:
        /*00c0*/ 	.byte	0x03, 0x19
        /*00c2*/ 	.short	0x001c


	//----- nvinfo : EIATTR_PARAM_CBANK
	.align		4
        /*00c4*/ 	.byte	0x04, 0x0a
        /*00c6*/ 	.short	(.L_26 - .L_25)
	.align		4
.L_25:
        /*00c8*/ 	.word	index@(.nv.constant0._Z6mataddPiS_S_i)
        /*00cc*/ 	.short	0x0380
        /*00ce*/ 	.short	0x001c


	//----- nvinfo : EIATTR_SW_WAR
	.align		4
.L_26:
        /*00d0*/ 	.byte	0x04, 0x36
        /*00d2*/ 	.short	(.L_28 - .L_27)
.L_27:
        /*00d4*/ 	.word	0x00000008
.L_28:


//--------------------- .nv.callgraph             --------------------------
	.section	.nv.callgraph,"",@"SHT_CUDA_CALLGRAPH"
	.align	4
	.sectionentsize	8
	.align		4
        /*0000*/ 	.word	0x00000000
	.align		4
        /*0004*/ 	.word	0xffffffff
	.align		4
        /*0008*/ 	.word	index@(_Z6mataddPiS_S_i)
	.align		4
        /*000c*/ 	.word	index@(vprintf)
	.align		4
        /*0010*/ 	.word	0x00000000
	.align		4
        /*0014*/ 	.word	0xfffffffe
	.align		4
        /*0018*/ 	.word	0x00000000
	.align		4
        /*001c*/ 	.word	0xfffffffd
	.align		4
        /*0020*/ 	.word	0x00000000
	.align		4
        /*0024*/ 	.word	0xfffffffc


//--------------------- .nv.constant4             --------------------------
	.section	.nv.constant4,"a",@progbits
	.align	8
	.align		8
.nv.constant4:
        /*0000*/ 	.dword	vprintf
	.align		8
        /*0008*/ 	.dword	$str


//--------------------- .text._Z6mataddPiS_S_i    --------------------------
	.section	.text._Z6mataddPiS_S_i,"ax",@progbits
	.align	128
        .global         _Z6mataddPiS_S_i
        .type           _Z6mataddPiS_S_i,@function
        .size           _Z6mataddPiS_S_i,(.L_x_20 - _Z6mataddPiS_S_i)
        .other          _Z6mataddPiS_S_i,@"STO_CUDA_ENTRY STV_DEFAULT"
_Z6mataddPiS_S_i:
.text._Z6mataddPiS_S_i:
[----:B------:R-:W0:Y:S08]  /*0000*/  LDC R1, c[0x0][0x37c] ;  /* 0x0000df00ff017b82 */ /* 0x000e300000000800 */
[----:B------:R-:W1:Y:S01]  /*0010*/  LDC R24, c[0x0][0x398] ;  /* 0x0000e600ff187b82 */ /* 0x000e620000000800 */
[----:B------:R-:W2:Y:S01]  /*0020*/  LDCU UR4, c[0x0][0x2f8] ;  /* 0x00005f00ff0477ac */ /* 0x000ea20008000800 */
[----:B0-----:R-:W-:-:S04]  /*0030*/  IADD3 R1, PT, PT, R1, -0x8, RZ ;  /* 0xfffffff801017810 */ /* 0x001fc80007ffe0ff */
[----:B--2---:R-:W-:Y:S02]  /*0040*/  IADD3 R23, P0, PT, R1, UR4, RZ ;  /* 0x0000000401177c10 */ /* 0x004fe4000ff1e0ff */
[----:B-1----:R-:W-:-:S13]  /*0050*/  ISETP.GE.AND P1, PT, R24, 0x1, PT ;  /* 0x000000011800780c */ /* 0x002fda0003f26270 */
[----:B------:R-:W-:Y:S05]  /*0060*/  @!P1 EXIT ;  /* 0x000000000000994d */ /* 0x000fea0003800000 */
[----:B------:R-:W0:Y:S01]  /*0070*/  LDCU UR4, c[0x0][0x2fc] ;  /* 0x00005f80ff0477ac */ /* 0x000e220008000800 */
[----:B------:R-:W1:Y:S01]  /*0080*/  S2R R2, SR_TID.X ;  /* 0x0000000000027919 */ /* 0x000e620000002100 */
[----:B------:R-:W2:Y:S01]  /*0090*/  LDC R25, c[0x0][0x360] ;  /* 0x0000d800ff197b82 */ /* 0x000ea20000000800 */
[----:B------:R-:W-:Y:S01]  /*00a0*/  ISETP.GE.U32.AND P1, PT, R24, 0x8, PT ;  /* 0x000000081800780c */ /* 0x000fe20003f26070 */
[----:B------:R-:W3:Y:S01]  /*00b0*/  LDCU.64 UR36, c[0x0][0x358] ;  /* 0x00006b00ff2477ac */ /* 0x000ee20008000a00 */
[----:B------:R-:W-:Y:S02]  /*00c0*/  HFMA2 R33, -RZ, RZ, 0, 0 ;  /* 0x00000000ff217431 */ /* 0x000fe400000001ff */
[----:B0-----:R-:W-:-:S09]  /*00d0*/  IMAD.X R22, RZ, RZ, UR4, P0 ;  /* 0x00000004ff167e24 */ /* 0x001fd200080e06ff */
[----:B------:R-:W-:Y:S05]  /*00e0*/  @!P1 BRA `(.L_x_0) ;  /* 0x0000000800e09947 */ /* 0x000fea0003800000 */
[----:B------:R-:W-:Y:S01]  /*00f0*/  LOP3.LUT R24, R24, 0x7ffffff8, RZ, 0xc0, !PT ;  /* 0x7ffffff818187812 */ /* 0x000fe200078ec0ff */
[----:B------:R-:W-:Y:S01]  /*0100*/  BSSY.RECONVERGENT B6, `(.L_x_0) ;  /* 0x00000b6000067945 */ /* 0x000fe20003800200 */
[C-C-:B-12---:R-:W-:Y:S01]  /*0110*/  IMAD.IADD R31, R25.reuse, 0x1, R2.reuse ;  /* 0x00000001191f7824 */ /* 0x146fe200078e0202 */
[C---:B------:R-:W-:Y:S01]  /*0120*/  LEA R30, R25.reuse, R2, 0x1 ;  /* 0x00000002191e7211 */ /* 0x040fe200078e08ff */
[C-C-:B------:R-:W-:Y:S01]  /*0130*/  IMAD R29, R25.reuse, 0x3, R2.reuse ;  /* 0x00000003191d7824 */ /* 0x140fe200078e0202 */
[----:B------:R-:W-:Y:S01]  /*0140*/  IADD3 R24, PT, PT, -R24, RZ, RZ ;  /* 0x000000ff18187210 */ /* 0x000fe20007ffe1ff */
[C-C-:B------:R-:W-:Y:S01]  /*0150*/  IMAD R28, R25.reuse, 0x4, R2.reuse ;  /* 0x00000004191c7824 */ /* 0x140fe200078e0202 */
[----:B------:R-:W0:Y:S01]  /*0160*/  LDCU UR44, c[0x0][0x398] ;  /* 0x00007300ff2c77ac */ /* 0x000e220008000800 */
[C-C-:B------:R-:W-:Y:S02]  /*0170*/  IMAD R27, R25.reuse, 0x5, R2.reuse ;  /* 0x00000005191b7824 */ /* 0x140fe400078e0202 */
[C-C-:B------:R-:W-:Y:S01]  /*0180*/  IMAD R26, R25.reuse, 0x6, R2.reuse ;  /* 0x00000006191a7824 */ /* 0x140fe200078e0202 */
[----:B------:R-:W1:Y:S01]  /*0190*/  LDCU.64 UR38, c[0x0][0x390] ;  /* 0x00007200ff2677ac */ /* 0x000e620008000a00 */
[----:B------:R-:W-:-:S02]  /*01a0*/  IMAD R25, R25, 0x7, R2 ;  /* 0x0000000719197824 */ /* 0x000fc400078e0202 */
[----:B------:R-:W-:Y:S01]  /*01b0*/  IMAD.WIDE.U32 R16, R2, 0x4, RZ ;  /* 0x0000000402107825 */ /* 0x000fe200078e00ff */
[----:B------:R-:W2:Y:S06]  /*01c0*/  LDCU.128 UR40, c[0x0][0x380] ;  /* 0x00007000ff2877ac */ /* 0x000eac0008000c00 */
.L_x_9:
[C---:B--2---:R-:W-:Y:S02]  /*01d0*/  IADD3 R4, P0, PT, R16.reuse, UR40, RZ ;  /* 0x0000002810047c10 */ /* 0x044fe4000ff1e0ff */
[----:B------:R-:W-:Y:S02]  /*01e0*/  IADD3 R6, P1, PT, R16, UR42, RZ ;  /* 0x0000002a10067c10 */ /* 0x000fe4000ff3e0ff */
[C---:B------:R-:W-:Y:S02]  /*01f0*/  IADD3.X R5, PT, PT, R17.reuse, UR41, RZ, P0, !PT ;  /* 0x0000002911057c10 */ /* 0x040fe400087fe4ff */
[----:B------:R-:W-:-:S03]  /*0200*/  IADD3.X R7, PT, PT, R17, UR43, RZ, P1, !PT ;  /* 0x0000002b11077c10 */ /* 0x000fc60008ffe4ff */
[----:B---3--:R-:W2:Y:S04]  /*0210*/  LDG.E R3, desc[UR36][R4.64] ;  /* 0x0000002404037981 */ /* 0x008ea8000c1e1900 */
[----:B------:R3:W2:Y:S01]  /*0220*/  LDG.E R6, desc[UR36][R6.64] ;  /* 0x0000002406067981 */ /* 0x0006a2000c1e1900 */
[----:B------:R-:W4:Y:S01]  /*0230*/  LDCU UR4, c[0x0][0x2f8] ;  /* 0x00005f00ff0477ac */ /* 0x000f220008000800 */
[----:B-1----:R-:W-:Y:S02]  /*0240*/  IADD3 R10, P0, PT, R16, UR38, RZ ;  /* 0x00000026100a7c10 */ /* 0x002fe4000ff1e0ff */
[----:B------:R-:W-:Y:S01]  /*0250*/  MOV R18, 0x0 ;  /* 0x0000000000127802 */ /* 0x000fe20000000f00 */
[----:B0-----:R-:W-:Y:S01]  /*0260*/  ULOP3.LUT UR6, UR44, 0x7ffffff8, URZ, 0xc0, !UPT ;  /* 0x7ffffff82c067892 */ /* 0x001fe2000f8ec0ff */
[----:B------:R-:W-:-:S02]  /*0270*/  IADD3.X R11, PT, PT, R17, UR39, RZ, P0, !PT ;  /* 0x00000027110b7c10 */ /* 0x000fc400087fe4ff */
[----:B------:R0:W1:Y:S01]  /*0280*/  LDC.64 R8, c[0x4][R18] ;  /* 0x0100000012087b82 */ /* 0x0000620000000a00 */
[----:B---3--:R-:W-:Y:S02]  /*0290*/  MOV R7, R22 ;  /* 0x0000001600077202 */ /* 0x008fe40000000f00 */
[----:B------:R-:W-:Y:S01]  /*02a0*/  IMAD.U32 R33, RZ, RZ, UR6 ;  /* 0x00000006ff217e24 */ /* 0x000fe2000f8e00ff */
[----:B----4-:R-:W-:Y:S01]  /*02b0*/  IADD3 R19, PT, PT, R23, -UR4, RZ ;  /* 0x8000000417137c10 */ /* 0x010fe2000fffe0ff */
[----:B------:R-:W3:Y:S02]  /*02c0*/  LDCU.64 UR4, c[0x4][0x8] ;  /* 0x01000100ff0477ac */ /* 0x000ee40008000a00 */
[----:B---3--:R-:W-:Y:S01]  /*02d0*/  IMAD.U32 R4, RZ, RZ, UR4 ;  /* 0x00000004ff047e24 */ /* 0x008fe2000f8e00ff */
[----:B------:R-:W-:Y:S01]  /*02e0*/  MOV R5, UR5 ;  /* 0x0000000500057c02 */ /* 0x000fe20008000f00 */
[----:B--2---:R-:W-:Y:S02]  /*02f0*/  IMAD.IADD R3, R3, 0x1, R6 ;  /* 0x0000000103037824 */ /* 0x004fe400078e0206 */
[----:B------:R-:W-:-:S03]  /*0300*/  IMAD.MOV.U32 R6, RZ, RZ, R23 ;  /* 0x000000ffff067224 */ /* 0x000fc600078e0017 */
[----:B------:R0:W-:Y:S04]  /*0310*/  STG.E desc[UR36][R10.64], R3 ;  /* 0x000000030a007986 */ /* 0x0001e8000c101924 */
[----:B-1----:R0:W-:Y:S02]  /*0320*/  STL.64 [R19], R2 ;  /* 0x0000000213007387 */ /* 0x0021e40000100a00 */
[----:B------:R-:W-:-:S07]  /*0330*/  LEPC R20, `(.L_x_1) ;  /* 0x000000001014794e */ /* 0x000fce0000000000 */
[----:B0-----:R-:W-:Y:S05]  /*0340*/  CALL.ABS.NOINC R8 ;  /* 0x0000000008007343 */ /* 0x001fea0003c00000 */
.L_x_1:
[----:B------:R-:W0:Y:S01]  /*0350*/  LDC.64 R10, c[0x0][0x388] ;  /* 0x0000e200ff0a7b82 */ /* 0x000e220000000a00 */
[----:B------:R-:W1:Y:S07]  /*0360*/  LDCU.64 UR4, c[0x4][0x8] ;  /* 0x01000100ff0477ac */ /* 0x000e6e0008000a00 */
[----:B------:R-:W2:Y:S08]  /*0370*/  LDC.64 R6, c[0x0][0x380] ;  /* 0x0000e000ff067b82 */ /* 0x000eb00000000a00 */
[----:B------:R-:W3:Y:S01]  /*0380*/  LDC.64 R12, c[0x0][0x390] ;  /* 0x0000e400ff0c7b82 */ /* 0x000ee20000000a00 */
[----:B0-----:R-:W-:-:S06]  /*0390*/  IMAD.WIDE.U32 R10, R31, 0x4, R10 ;  /* 0x000000041f0a7825 */ /* 0x001fcc00078e000a */
[----:B------:R-:W4:Y:S01]  /*03a0*/  LDG.E R10, desc[UR36][R10.64] ;  /* 0x000000240a0a7981 */ /* 0x000f22000c1e1900 */
[----:B--2---:R-:W-:-:S05]  /*03b0*/  IMAD.WIDE.U32 R6, R31, 0x4, R6 ;  /* 0x000000041f067825 */ /* 0x004fca00078e0006 */
[----:B------:R0:W4:Y:S01]  /*03c0*/  LDG.E R3, desc[UR36][R6.64] ;  /* 0x0000002406037981 */ /* 0x000122000c1e1900 */
[----:B---3--:R-:W-:Y:S01]  /*03d0*/  IMAD.WIDE.U32 R12, R31, 0x4, R12 ;  /* 0x000000041f0c7825 */ /* 0x008fe200078e000c */
[----:B------:R2:W3:Y:S01]  /*03e0*/  LDC.64 R8, c[0x4][R18] ;  /* 0x0100000012087b82 */ /* 0x0004e20000000a00 */
[----:B-1----:R-:W-:Y:S02]  /*03f0*/  MOV R5, UR5 ;  /* 0x0000000500057c02 */ /* 0x002fe40008000f00 */
[----:B------:R-:W-:Y:S02]  /*0400*/  IMAD.U32 R4, RZ, RZ, UR4 ;  /* 0x00000004ff047e24 */ /* 0x000fe4000f8e00ff */
[----:B0-----:R-:W-:Y:S01]  /*0410*/  IMAD.MOV.U32 R6, RZ, RZ, R23 ;  /* 0x000000ffff067224 */ /* 0x001fe200078e0017 */
[----:B------:R-:W-:Y:S02]  /*0420*/  MOV R7, R22 ;  /* 0x0000001600077202 */ /* 0x000fe40000000f00 */
[----:B----4-:R-:W-:-:S05]  /*0430*/  IADD3 R3, PT, PT, R3, R10, RZ ;  /* 0x0000000a03037210 */ /* 0x010fca0007ffe0ff */
[----:B------:R2:W-:Y:S04]  /*0440*/  STL.64 [R19], R2 ;  /* 0x0000000213007387 */ /* 0x0005e80000100a00 */
[----:B---3--:R2:W-:Y:S02]  /*0450*/  STG.E desc[UR36][R12.64], R3 ;  /* 0x000000030c007986 */ /* 0x0085e4000c101924 */
[----:B------:R-:W-:-:S07]  /*0460*/  LEPC R20, `(.L_x_2) ;  /* 0x000000001014794e */ /* 0x000fce0000000000 */
[----:B--2---:R-:W-:Y:S05]  /*0470*/  CALL.ABS.NOINC R8 ;  /* 0x0000000008007343 */ /* 0x004fea0003c00000 */
.L_x_2:
        /* <DEDUP_REMOVED lines=11> */
[----:B------:R-:W-:Y:S01]  /*0530*/  IMAD.U32 R5, RZ, RZ, UR5 ;  /* 0x00000005ff057e24 */ /* 0x000fe2000f8e00ff */
[----:B0-----:R-:W-:Y:S01]  /*0540*/  MOV R6, R23 ;  /* 0x0000001700067202 */ /* 0x001fe20000000f00 */
[----:B------:R-:W-:Y:S02]  /*0550*/  IMAD.MOV.U32 R7, RZ, RZ, R22 ;  /* 0x000000ffff077224 */ /* 0x000fe400078e0016 */
[----:B----4-:R-:W-:-:S05]  /*0560*/  IMAD.IADD R3, R3, 0x1, R10 ;  /* 0x0000000103037824 */ /* 0x010fca00078e020a */
[----:B------:R2:W-:Y:S04]  /*0570*/  STL.64 [R19], R2 ;  /* 0x0000000213007387 */ /* 0x0005e80000100a00 */
[----:B---3--:R2:W-:Y:S02]  /*0580*/  STG.E desc[UR36][R12.64], R3 ;  /* 0x000000030c007986 */ /* 0x0085e4000c101924 */
[----:B------:R-:W-:-:S07]  /*0590*/  LEPC R20, `(.L_x_3) ;  /* 0x000000001014794e */ /* 0x000fce0000000000 */
[----:B--2---:R-:W-:Y:S05]  /*05a0*/  CALL.ABS.NOINC R8 ;  /* 0x0000000008007343 */ /* 0x004fea0003c00000 */
.L_x_3:
        /* <DEDUP_REMOVED lines=19> */
.L_x_4:
        /* <DEDUP_REMOVED lines=19> */
.L_x_5:
        /* <DEDUP_REMOVED lines=19> */
.L_x_6:
        /* <DEDUP_REMOVED lines=19> */
.L_x_7:
        /* <DEDUP_REMOVED lines=19> */
.L_x_8:
[----:B------:R-:W0:Y:S01]  /*0ba0*/  LDC R0, c[0x0][0x360] ;  /* 0x0000d800ff007b82 */ /* 0x000e220000000800 */
[----:B------:R-:W-:-:S05]  /*0bb0*/  VIADD R24, R24, 0x8 ;  /* 0x0000000818187836 */ /* 0x000fca0000000000 */
[----:B------:R-:W-:Y:S02]  /*0bc0*/  ISETP.NE.AND P0, PT, R24, RZ, PT ;  /* 0x000000ff1800720c */ /* 0x000fe40003f05270 */
[C---:B0-----:R-:W-:Y:S01]  /*0bd0*/  LEA R31, R0.reuse, R31, 0x3 ;  /* 0x0000001f001f7211 */ /* 0x041fe200078e18ff */
[C---:B------:R-:W-:Y:S01]  /*0be0*/  IMAD R30, R0.reuse, 0x8, R30 ;  /* 0x00000008001e7824 */ /* 0x040fe200078e021e */
[C---:B------:R-:W-:Y:S01]  /*0bf0*/  LEA R29, R0.reuse, R29, 0x3 ;  /* 0x0000001d001d7211 */ /* 0x040fe200078e18ff */
[C---:B------:R-:W-:Y:S01]  /*0c00*/  IMAD R28, R0.reuse, 0x8, R28 ;  /* 0x00000008001c7824 */ /* 0x040fe200078e021c */
[C---:B------:R-:W-:Y:S01]  /*0c10*/  LEA R27, R0.reuse, R27, 0x3 ;  /* 0x0000001b001b7211 */ /* 0x040fe200078e18ff */
[C---:B------:R-:W-:Y:S01]  /*0c20*/  IMAD R26, R0.reuse, 0x8, R26 ;  /* 0x00000008001a7824 */ /* 0x040fe200078e021a */
[C---:B------:R-:W-:Y:S01]  /*0c30*/  LEA R25, R0.reuse, R25, 0x3 ;  /* 0x0000001900197211 */ /* 0x040fe200078e18ff */
[----:B------:R-:W-:-:S04]  /*0c40*/  IMAD.WIDE.U32 R16, R0, 0x20, R16 ;  /* 0x0000002000107825 */ /* 0x000fc800078e0010 */
[----:B------:R-:W-:Y:S05]  /*0c50*/  @P0 BRA `(.L_x_9) ;  /* 0xfffffff4005c0947 */ /* 0x000fea000383ffff */
[----:B------:R-:W-:Y:S05]  /*0c60*/  BSYNC.RECONVERGENT B6 ;  /* 0x0000000000067941 */ /* 0x000fea0003800200 */
.L_x_0:
[----:B------:R-:W0:Y:S02]  /*0c70*/  LDC R18, c[0x0][0x398] ;  /* 0x0000e600ff127b82 */ /* 0x000e240000000800 */
[----:B0-----:R-:W-:-:S13]  /*0c80*/  LOP3.LUT P0, R0, R18, 0x7, RZ, 0xc0, !PT ;  /* 0x0000000712007812 */ /* 0x001fda000780c0ff */
[----:B---3--:R-:W-:Y:S05]  /*0c90*/  @!P0 EXIT ;  /* 0x000000000000894d */ /* 0x008fea0003800000 */
[----:B------:R-:W0:Y:S01]  /*0ca0*/  LDC R17, c[0x0][0x360] ;  /* 0x0000d800ff117b82 */ /* 0x000e220000000800 */
[----:B------:R-:W-:Y:S02]  /*0cb0*/  ISETP.GE.U32.AND P0, PT, R0, 0x4, PT ;  /* 0x000000040000780c */ /* 0x000fe40003f06070 */
[----:B------:R-:W-:-:S11]  /*0cc0*/  LOP3.LUT R18, R18, 0x3, RZ, 0xc0, !PT ;  /* 0x0000000312127812 */ /* 0x000fd600078ec0ff */
[----:B------:R-:W-:Y:S05]  /*0cd0*/  @!P0 BRA `(.L_x_10) ;  /* 0x0000000400488947 */ /* 0x000fea0003800000 */
[----:B------:R-:W3:Y:S01]  /*0ce0*/  LDC.64 R6, c[0x0][0x388] ;  /* 0x0000e200ff067b82 */ /* 0x000ee20000000a00 */
[----:B01----:R-:W-:-:S07]  /*0cf0*/  IMAD R24, R33, R17, R2 ;  /* 0x0000001121187224 */ /* 0x003fce00078e0202 */
[----:B------:R-:W0:Y:S08]  /*0d00*/  LDC.64 R4, c[0x0][0x380] ;  /* 0x0000e000ff047b82 */ /* 0x000e300000000a00 */
[----:B------:R-:W1:Y:S01]  /*0d10*/  LDC.64 R8, c[0x0][0x390] ;  /* 0x0000e400ff087b82 */ /* 0x000e620000000a00 */
[----:B------:R-:W-:Y:S01]  /*0d20*/  MOV R16, 0x0 ;  /* 0x0000000000107802 */ /* 0x000fe20000000f00 */
[----:B------:R-:W4:Y:S01]  /*0d30*/  LDCU.64 UR4, c[0x4][0x8] ;  /* 0x01000100ff0477ac */ /* 0x000f220008000a00 */
[----:B---3--:R-:W-:-:S06]  /*0d40*/  IMAD.WIDE.U32 R6, R24, 0x4, R6 ;  /* 0x0000000418067825 */ /* 0x008fcc00078e0006 */
[----:B------:R3:W5:Y:S01]  /*0d50*/  LDG.E R6, desc[UR36][R6.64] ;  /* 0x0000002406067981 */ /* 0x000762000c1e1900 */
[----:B0-----:R-:W-:-:S05]  /*0d60*/  IMAD.WIDE.U32 R4, R24, 0x4, R4 ;  /* 0x0000000418047825 */ /* 0x001fca00078e0004 */
[----:B------:R4:W5:Y:S01]  /*0d70*/  LDG.E R3, desc[UR36][R4.64] ;  /* 0x0000002404037981 */ /* 0x000962000c1e1900 */
[----:B-1----:R-:W-:Y:S01]  /*0d80*/  IMAD.WIDE.U32 R8, R24, 0x4, R8 ;  /* 0x0000000418087825 */ /* 0x002fe200078e0008 */
[----:B------:R0:W1:Y:S01]  /*0d90*/  LDC.64 R10, c[0x4][R16] ;  /* 0x01000000100a7b82 */ /* 0x0000620000000a00 */
[----:B---3--:R-:W-:Y:S02]  /*0da0*/  MOV R7, R22 ;  /* 0x0000001600077202 */ /* 0x008fe40000000f00 */
[----:B----4-:R-:W-:Y:S02]  /*0db0*/  MOV R4, UR4 ;  /* 0x0000000400047c02 */ /* 0x010fe40008000f00 */
[----:B------:R-:W-:Y:S01]  /*0dc0*/  MOV R5, UR5 ;  /* 0x0000000500057c02 */ /* 0x000fe20008000f00 */
[----:B-----5:R-:W-:-:S05]  /*0dd0*/  IMAD.IADD R3, R3, 0x1, R6 ;  /* 0x0000000103037824 */ /* 0x020fca00078e0206 */
[----:B------:R0:W-:Y:S04]  /*0de0*/  STL.64 [R1], R2 ;  /* 0x0000000201007387 */ /* 0x0001e80000100a00 */
[----:B------:R0:W-:Y:S01]  /*0df0*/  STG.E desc[UR36][R8.64], R3 ;  /* 0x0000000308007986 */ /* 0x0001e2000c101924 */
[----:B-1----:R-:W-:-:S07]  /*0e00*/  IMAD.MOV.U32 R6, RZ, RZ, R23 ;  /* 0x000000ffff067224 */ /* 0x002fce00078e0017 */
[----:B------:R-:W-:-:S07]  /*0e10*/  LEPC R20, `(.L_x_11) ;  /* 0x000000001014794e */ /* 0x000fce0000000000 */
[----:B0-2---:R-:W-:Y:S05]  /*0e20*/  CALL.ABS.NOINC R10 ;  /* 0x000000000a007343 */ /* 0x005fea0003c00000 */
.L_x_11:
[----:B------:R-:W0:Y:S01]  /*0e30*/  LDC.64 R8, c[0x0][0x388] ;  /* 0x0000e200ff087b82 */ /* 0x000e220000000a00 */
[----:B------:R-:W-:Y:S01]  /*0e40*/  IADD3 R24, PT, PT, R24, R17, RZ ;  /* 0x0000001118187210 */ /* 0x000fe20007ffe0ff */
[----:B------:R-:W1:Y:S06]  /*0e50*/  LDCU.64 UR4, c[0x4][0x8] ;  /* 0x01000100ff0477ac */ /* 0x000e6c0008000a00 */
        /* <DEDUP_REMOVED lines=9> */
[----:B------:R-:W-:Y:S01]  /*0ef0*/  MOV R5, UR5 ;  /* 0x0000000500057c02 */ /* 0x000fe20008000f00 */
[----:B0-----:R-:W-:Y:S01]  /*0f00*/  IMAD.MOV.U32 R6, RZ, RZ, R23 ;  /* 0x000000ffff067224 */ /* 0x001fe200078e0017 */
[----:B------:R-:W-:Y:S01]  /*0f10*/  MOV R7, R22 ;  /* 0x0000001600077202 */ /* 0x000fe20000000f00 */
[----:B----4-:R-:W-:-:S05]  /*0f20*/  IMAD.IADD R3, R3, 0x1, R8 ;  /* 0x0000000103037824 */ /* 0x010fca00078e0208 */
[----:B------:R2:W-:Y:S04]  /*0f30*/  STL.64 [R1], R2 ;  /* 0x0000000201007387 */ /* 0x0005e80000100a00 */
[----:B---3--:R2:W-:Y:S02]  /*0f40*/  STG.E desc[UR36][R10.64], R3 ;  /* 0x000000030a007986 */ /* 0x0085e4000c101924 */
[----:B------:R-:W-:-:S07]  /*0f50*/  LEPC R20, `(.L_x_12) ;  /* 0x000000001014794e */ /* 0x000fce0000000000 */
[----:B--2---:R-:W-:Y:S05]  /*0f60*/  CALL.ABS.NOINC R12 ;  /* 0x000000000c007343 */ /* 0x004fea0003c00000 */
.L_x_12:
        /* <DEDUP_REMOVED lines=20> */
.L_x_13:
        /* <DEDUP_REMOVED lines=20> */
.L_x_14:
[----:B------:R-:W-:-:S07]  /*11f0*/  IADD3 R33, PT, PT, R33, 0x4, RZ ;  /* 0x0000000421217810 */ /* 0x000fce0007ffe0ff */
.L_x_10:
[----:B------:R-:W-:-:S13]  /*1200*/  ISETP.NE.AND P0, PT, R18, RZ, PT ;  /* 0x000000ff1200720c */ /* 0x000fda0003f05270 */
[----:B------:R-:W-:Y:S05]  /*1210*/  @!P0 EXIT ;  /* 0x000000000000894d */ /* 0x000fea0003800000 */
[----:B------:R-:W-:-:S13]  /*1220*/  ISETP.NE.AND P0, PT, R18, 0x1, PT ;  /* 0x000000011200780c */ /* 0x000fda0003f05270 */
        /* <DEDUP_REMOVED lines=22> */
.L_x_16:
        /* <DEDUP_REMOVED lines=20> */
.L_x_17:
[----:B------:R-:W-:-:S07]  /*14d0*/  IADD3 R33, PT, PT, R33, 0x2, RZ ;  /* 0x0000000221217810 */ /* 0x000fce0007ffe0ff */
.L_x_15:
[----:B------:R-:W3:Y:S02]  /*14e0*/  LDC R0, c[0x0][0x398] ;  /* 0x0000e600ff007b82 */ /* 0x000ee40000000800 */
[----:B---3--:R-:W-:-:S04]  /*14f0*/  LOP3.LUT R0, R0, 0x1, RZ, 0xc0, !PT ;  /* 0x0000000100007812 */ /* 0x008fc800078ec0ff */
[----:B------:R-:W-:-:S13]  /*1500*/  ISETP.NE.U32.AND P0, PT, R0, 0x1, PT ;  /* 0x000000010000780c */ /* 0x000fda0003f05070 */
[----:B------:R-:W-:Y:S05]  /*1510*/  @P0 EXIT ;  /* 0x000000000000094d */ /* 0x000fea0003800000 */
[----:B------:R-:W3:Y:S01]  /*1520*/  LDC.64 R4, c[0x0][0x380] ;  /* 0x0000e000ff047b82 */ /* 0x000ee20000000a00 */
[----:B01----:R-:W-:Y:S01]  /*1530*/  IMAD R3, R17, R33, R2 ;  /* 0x0000002111037224 */ /* 0x003fe200078e0202 */
[----:B------:R-:W0:Y:S06]  /*1540*/  LDCU.64 UR4, c[0x4][0x8] ;  /* 0x01000100ff0477ac */ /* 0x000e2c0008000a00 */
[----:B------:R-:W1:Y:S08]  /*1550*/  LDC.64 R6, c[0x0][0x388] ;  /* 0x0000e200ff067b82 */ /* 0x000e700000000a00 */
[----:B------:R-:W4:Y:S01]  /*1560*/  LDC.64 R8, c[0x0][0x390] ;  /* 0x0000e400ff087b82 */ /* 0x000f220000000a00 */
[----:B---3--:R-:W-:-:S06]  /*1570*/  IMAD.WIDE.U32 R4, R3, 0x4, R4 ;  /* 0x0000000403047825 */ /* 0x008fcc00078e0004 */
[----:B------:R0:W3:Y:S01]  /*1580*/  LDG.E R4, desc[UR36][R4.64] ;  /* 0x0000002404047981 */ /* 0x0000e2000c1e1900 */
[----:B-1----:R-:W-:-:S06]  /*1590*/  IMAD.WIDE.U32 R6, R3, 0x4, R6 ;  /* 0x0000000403067825 */ /* 0x002fcc00078e0006 */
[----:B------:R1:W3:Y:S01]  /*15a0*/  LDG.E R7, desc[UR36][R6.64] ;  /* 0x0000002406077981 */ /* 0x0002e2000c1e1900 */
[----:B------:R-:W-:Y:S01]  /*15b0*/  IMAD.MOV.U32 R10, RZ, RZ, R2 ;  /* 0x000000ffff0a7224 */ /* 0x000fe200078e0002 */
[----:B------:R-:W-:Y:S01]  /*15c0*/  MOV R0, 0x0 ;  /* 0x0000000000007802 */ /* 0x000fe20000000f00 */
[----:B----4-:R-:W-:-:S03]  /*15d0*/  IMAD.WIDE.U32 R2, R3, 0x4, R8 ;  /* 0x0000000403027825 */ /* 0x010fc600078e0008 */
[----:B------:R4:W2:Y:S01]  /*15e0*/  LDC.64 R8, c[0x4][R0] ;  /* 0x0100000000087b82 */ /* 0x0008a20000000a00 */
[----:B0-----:R-:W-:Y:S01]  /*15f0*/  IMAD.U32 R5, RZ, RZ, UR5 ;  /* 0x00000005ff057e24 */ /* 0x001fe2000f8e00ff */
[----:B-1----:R-:W-:Y:S02]  /*1600*/  MOV R6, R23 ;  /* 0x0000001700067202 */ /* 0x002fe40000000f00 */
[----:B---3--:R-:W-:-:S05]  /*1610*/  IADD3 R11, PT, PT, R4, R7, RZ ;  /* 0x00000007040b7210 */ /* 0x008fca0007ffe0ff */
[----:B------:R4:W-:Y:S04]  /*1620*/  STL.64 [R1], R10 ;  /* 0x0000000a01007387 */ /* 0x0009e80000100a00 */
[----:B------:R4:W-:Y:S01]  /*1630*/  STG.E desc[UR36][R2.64], R11 ;  /* 0x0000000b02007986 */ /* 0x0009e2000c101924 */
[----:B------:R-:W-:Y:S02]  /*1640*/  MOV R4, UR4 ;  /* 0x0000000400047c02 */ /* 0x000fe40008000f00 */
[----:B--2---:R-:W-:-:S07]  /*1650*/  MOV R7, R22 ;  /* 0x0000001600077202 */ /* 0x004fce0000000f00 */
[----:B------:R-:W-:-:S07]  /*1660*/  LEPC R20, `(.L_x_18) ;  /* 0x000000001014794e */ /* 0x000fce0000000000 */
[----:B----4-:R-:W-:Y:S05]  /*1670*/  CALL.ABS.NOINC R8 ;  /* 0x0000000008007343 */ /* 0x010fea0003c00000 */
.L_x_18:
[----:B------:R-:W-:Y:S05]  /*1680*/  EXIT ;  /* 0x000000000000794d */ /* 0x000fea0003800000 */
.L_x_19:
[----:B------:R-:W-:-:S00]  /*1690*/  BRA `(.L_x_19) ;  /* 0xfffffffc00fc7947 */ /* 0x000fc0000383ffff */
[----:B------:R-:W-:-:S00]  /*16a0*/  NOP ;  /* 0x0000000000007918 */ /* 0x000fc00000000000 */
        /* <DEDUP_REMOVED lines=13> */
.L_x_20:


//--------------------- .nv.global.init           --------------------------
	.section	.nv.global.init,"aw",@progbits
.nv.global.init:
	.type		$str,@object
	.size		$str,(.L_0 - $str)
$str:
        /*0000*/ 	.byte	0x54, 0x68, 0x72, 0x65, 0x61, 0x64, 0x20, 0x25, 0x64, 0x20, 0x2d, 0x20, 0x25, 0x64, 0x0a, 0x00
.L_0:


//--------------------- .nv.shared.reserved.0     --------------------------
	.section	.nv.shared.reserved.0,"aw",@nobits
	.weak		__nv_reservedSMEM_offset_0_alias
	.size		__nv_reservedSMEM_offset_0_alias, 0, 64
	.other		__nv_reservedSMEM_offset_0_alias,@"STO_CUDA_RESERVED_SHARED STV_DEFAULT"
__nv_reservedSMEM_offset_0_alias:
	.zero		0
	.zero		64


//--------------------- .nv.constant0._Z6mataddPiS_S_i --------------------------
	.section	.nv.constant0._Z6mataddPiS_S_i,"a",@progbits
	.sectionflags	@""
	.align	4
.nv.constant0._Z6mataddPiS_S_i:
	.zero		924


//--------------------- SYMBOLS --------------------------

	.type		.nv.reservedSmem.offset0,@object
	.size		.nv.reservedSmem.offset0,0x4
	.type		vprintf,@function
